	.headerflags	@"EF_CUDA_TEXMODE_UNIFIED EF_CUDA_64BIT_ADDRESS EF_CUDA_ACCELERATORS EF_CUDA_SM90 EF_CUDA_VIRTUAL_SM(EF_CUDA_SM90)"
	.elftype	@"ET_EXEC"


//--------------------- .nv.info                  --------------------------
	.section	.nv.info,"",@"SHT_CUDA_INFO"
	.align	4


	//----- nvinfo : EIATTR_REGCOUNT
	.align		4
        /*0000*/ 	.byte	0x04, 0x2f
        /*0002*/ 	.short	(.L_1 - .L_0)
	.align		4
.L_0:
        /*0004*/ 	.word	index@(triton_poi_fused_convolution_max_pool2d_with_indices_relu_19)
        /*0008*/ 	.word	0x00000012


	//----- nvinfo : EIATTR_MIN_STACK_SIZE
	.align		4
.L_1:
        /*000c*/ 	.byte	0x04, 0x12
        /*000e*/ 	.short	(.L_3 - .L_2)
	.align		4
.L_2:
        /*0010*/ 	.word	index@(triton_poi_fused_convolution_max_pool2d_with_indices_relu_19)
        /*0014*/ 	.word	0x00000000


	//----- nvinfo : EIATTR_FRAME_SIZE
	.align		4
.L_3:
        /*0018*/ 	.byte	0x04, 0x11
        /*001a*/ 	.short	(.L_5 - .L_4)
	.align		4
.L_4:
        /*001c*/ 	.word	index@(triton_poi_fused_convolution_max_pool2d_with_indices_relu_19)
        /*0020*/ 	.word	0x00000000


	//----- nvinfo : EIATTR_MIN_STACK_SIZE
	.align		4
.L_5:
        /*0024*/ 	.byte	0x04, 0x12
        /*0026*/ 	.short	(.L_7 - .L_6)
	.align		4
.L_6:
        /*0028*/ 	.word	index@(triton_poi_fused_convolution_max_pool2d_with_indices_relu_19)
        /*002c*/ 	.word	0x00000000
.L_7:


//--------------------- .nv.info.triton_poi_fused_convolution_max_pool2d_with_indices_relu_19 --------------------------
	.section	.nv.info.triton_poi_fused_convolution_max_pool2d_with_indices_relu_19,"",@"SHT_CUDA_INFO"
	.sectionflags	@""
	.align	4


	//----- nvinfo : EIATTR_CUDA_API_VERSION
	.align		4
        /*0000*/ 	.byte	0x04, 0x37
        /*0002*/ 	.short	(.L_9 - .L_8)
.L_8:
        /*0004*/ 	.word	0x0000007c


	//----- nvinfo : EIATTR_KPARAM_INFO
	.align		4
.L_9:
        /*0008*/ 	.byte	0x04, 0x17
        /*000a*/ 	.short	(.L_11 - .L_10)
.L_10:
        /*000c*/ 	.word	0x00000000
        /*0010*/ 	.short	0x0002
        /*0012*/ 	.short	0x0010
        /*0014*/ 	.byte	0x00, 0xf0, 0x11, 0x00


	//----- nvinfo : EIATTR_KPARAM_INFO
	.align		4
.L_11:
        /*0018*/ 	.byte	0x04, 0x17
        /*001a*/ 	.short	(.L_13 - .L_12)
.L_12:
        /*001c*/ 	.word	0x00000000
        /*0020*/ 	.short	0x0001
        /*0022*/ 	.short	0x0008
        /*0024*/ 	.byte	0x00, 0xf4, 0x21, 0x00


	//----- nvinfo : EIATTR_KPARAM_INFO
	.align		4
.L_13:
        /*0028*/ 	.byte	0x04, 0x17
        /*002a*/ 	.short	(.L_15 - .L_14)
.L_14:
        /*002c*/ 	.word	0x00000000
        /*0030*/ 	.short	0x0000
        /*0032*/ 	.short	0x0000
        /*0034*/ 	.byte	0x00, 0xf4, 0x21, 0x00


	//----- nvinfo : EIATTR_SPARSE_MMA_MASK
	.align		4
.L_15:
        /*0038*/ 	.byte	0x03, 0x50
        /*003a*/ 	.short	0x0000


	//----- nvinfo : EIATTR_MAXREG_COUNT
	.align		4
        /*003c*/ 	.byte	0x03, 0x1b
        /*003e*/ 	.short	0x00ff


	//----- nvinfo : EIATTR_EXIT_INSTR_OFFSETS
	.align		4
        /*0040*/ 	.byte	0x04, 0x1c
        /*0042*/ 	.short	(.L_17 - .L_16)


	//   ....[0]....
.L_16:
        /*0044*/ 	.word	0x000002d0


	//----- nvinfo : EIATTR_REQNTID
	.align		4
.L_17:
        /*0048*/ 	.byte	0x04, 0x10
        /*004a*/ 	.short	(.L_19 - .L_18)
.L_18:
        /*004c*/ 	.word	0x00000080
        /*0050*/ 	.word	0x00000001
        /*0054*/ 	.word	0x00000001


	//----- nvinfo : EIATTR_CBANK_PARAM_SIZE
	.align		4
.L_19:
        /*0058*/ 	.byte	0x03, 0x19
        /*005a*/ 	.short	0x0014


	//----- nvinfo : EIATTR_PARAM_CBANK
	.align		4
        /*005c*/ 	.byte	0x04, 0x0a
        /*005e*/ 	.short	(.L_21 - .L_20)
	.align		4
.L_20:
        /*0060*/ 	.word	index@(.nv.constant0.triton_poi_fused_convolution_max_pool2d_with_indices_relu_19)
        /*0064*/ 	.short	0x0210
        /*0066*/ 	.short	0x0014


	//----- nvinfo : EIATTR_SW_WAR
	.align		4
.L_21:
        /*0068*/ 	.byte	0x04, 0x36
        /*006a*/ 	.short	(.L_23 - .L_22)
.L_22:
        /*006c*/ 	.word	0x00000008
.L_23:


//--------------------- .nv.callgraph             --------------------------
	.section	.nv.callgraph,"",@"SHT_CUDA_CALLGRAPH"
	.align	4
	.sectionentsize	8
	.align		4
        /*0000*/ 	.word	0x00000000
	.align		4
        /*0004*/ 	.word	0xffffffff
	.align		4
        /*0008*/ 	.word	0x00000000
	.align		4
        /*000c*/ 	.word	0xfffffffe
	.align		4
        /*0010*/ 	.word	0x00000000
	.align		4
        /*0014*/ 	.word	0xfffffffd
	.align		4
        /*0018*/ 	.word	0x00000000
	.align		4
        /*001c*/ 	.word	0xfffffffc


//--------------------- .text.triton_poi_fused_convolution_max_pool2d_with_indices_relu_19 --------------------------
	.section	.text.triton_poi_fused_convolution_max_pool2d_with_indices_relu_19,"ax",@progbits
	.align	128
        .global         triton_poi_fused_convolution_max_pool2d_with_indices_relu_19
        .type           triton_poi_fused_convolution_max_pool2d_with_indices_relu_19,@function
        .size           triton_poi_fused_convolution_max_pool2d_with_indices_relu_19,(.L_x_1 - triton_poi_fused_convolution_max_pool2d_with_indices_relu_19)
        .other          triton_poi_fused_convolution_max_pool2d_with_indices_relu_19,@"STO_CUDA_ENTRY STV_DEFAULT"
triton_poi_fused_convolution_max_pool2d_with_indices_relu_19:
.text.triton_poi_fused_convolution_max_pool2d_with_indices_relu_19:
[----:B------:R-:W-:Y:S01]  /*0000*/  LDC R1, c[0x0][0x28] ;  /* 0x00000a00ff017b82 */ /* 0x000fe20000000800 */
[----:B------:R-:W1:Y:S07]  /*0010*/  S2R R0, SR_TID.X ;  /* 0x0000000000007919 */ /* 0x000e6e0000002100 */
[----:B------:R-:W2:Y:S01]  /*0020*/  LDC.64 R4, c[0x0][0x218] ;  /* 0x00008600ff047b82 */ /* 0x000ea20000000a00 */
[----:B------:R-:W-:Y:S01]  /*0030*/  ULDC.64 UR4, c[0x0][0x208] ;  /* 0x0000820000047ab9 */ /* 0x000fe20000000a00 */
[----:B------:R-:W3:Y:S06]  /*0040*/  S2R R7, SR_CTAID.X ;  /* 0x0000000000077919 */ /* 0x000eec0000002500 */
[----:B------:R-:W4:Y:S01]  /*0050*/  LDC.64 R2, c[0x0][0x210] ;  /* 0x00008400ff027b82 */ /* 0x000f220000000a00 */
[----:B-1----:R-:W-:Y:S01]  /*0060*/  IMAD.SHL.U32 R0, R0, 0x4, RZ ;  /* 0x0000000400007824 */ /* 0x002fe200078e00ff */
[----:B---3--:R-:W-:-:S04]  /*0070*/  SHF.R.S32.HI R6, RZ, 0x15, R7 ;  /* 0x00000015ff067819 */ /* 0x008fc80000011407 */
[----:B------:R-:W-:-:S05]  /*0080*/  LOP3.LUT R0, R0, 0x1fc, RZ, 0xc0, !PT ;  /* 0x000001fc00007812 */ /* 0x000fca00078ec0ff */
[----:B------:R-:W-:Y:S01]  /*0090*/  IMAD R7, R7, 0x400, R0 ;  /* 0x0000040007077824 */ /* 0x000fe200078e0200 */
[----:B------:R-:W-:-:S03]  /*00a0*/  SGXT R0, R6, 0x1 ;  /* 0x000000010600781a */ /* 0x000fc60000000200 */
[----:B----4-:R-:W-:Y:S01]  /*00b0*/  IMAD.WIDE R2, R7, 0x4, R2 ;  /* 0x0000000407027825 */ /* 0x010fe200078e0202 */
[----:B------:R-:W-:-:S04]  /*00c0*/  LEA.HI R0, R0, R7, RZ, 0x9 ;  /* 0x0000000700007211 */ /* 0x000fc800078f48ff */
[----:B------:R-:W-:Y:S01]  /*00d0*/  LOP3.LUT R0, R0, 0xfffffe00, RZ, 0xc0, !PT ;  /* 0xfffffe0000007812 */ /* 0x000fe200078ec0ff */
[----:B------:R-:W3:Y:S04]  /*00e0*/  LDG.E.128 R12, desc[UR4][R2.64+0x800] ;  /* 0x00080004020c7981 */ /* 0x000ee8000c1e1d00 */
[----:B------:R-:W-:-:S04]  /*00f0*/  IMAD.IADD R9, R7, 0x1, -R0 ;  /* 0x0000000107097824 */ /* 0x000fc800078e0a00 */
[----:B--2---:R-:W-:Y:S02]  /*0100*/  IMAD.WIDE R4, R9, 0x4, R4 ;  /* 0x0000000409047825 */ /* 0x004fe400078e0204 */
[----:B------:R-:W2:Y:S04]  /*0110*/  LDG.E.128 R8, desc[UR4][R2.64] ;  /* 0x0000000402087981 */ /* 0x000ea8000c1e1d00 */
[----:B------:R-:W3:Y:S02]  /*0120*/  LDG.E.EL.128 R4, desc[UR4][R4.64] ;  /* 0x0000000404047981 */ /* 0x000ee4000c2e1d00 */
[CC--:B---3--:R-:W-:Y:S01]  /*0130*/  FSETP.GEU.AND P6, PT, R12.reuse, -R4.reuse, PT ;  /* 0x800000040c00720b */ /* 0x0c8fe20003fce000 */
[--C-:B------:R-:W-:Y:S01]  /*0140*/  FADD R12, R12, R4.reuse ;  /* 0x000000040c0c7221 */ /* 0x100fe20000000000 */
[C---:B--2---:R-:W-:Y:S01]  /*0150*/  FSETP.GEU.AND P2, PT, R8.reuse, -R4, PT ;  /* 0x800000040800720b */ /* 0x044fe20003f4e000 */
[----:B------:R-:W-:Y:S01]  /*0160*/  FADD R8, R8, R4 ;  /* 0x0000000408087221 */ /* 0x000fe20000000000 */
[----:B------:R-:W-:-:S02]  /*0170*/  FSETP.GEU.AND P5, PT, R13, -R5, PT ;  /* 0x800000050d00720b */ /* 0x000fc40003fae000 */
[----:B------:R-:W-:Y:S01]  /*0180*/  SEL R4, R12, RZ, P6 ;  /* 0x000000ff0c047207 */ /* 0x000fe20003000000 */
[----:B------:R-:W-:Y:S01]  /*0190*/  FADD R13, R13, R5 ;  /* 0x000000050d0d7221 */ /* 0x000fe20000000000 */
[CC--:B------:R-:W-:Y:S01]  /*01a0*/  FSETP.GEU.AND P4, PT, R14.reuse, -R6.reuse, PT ;  /* 0x800000060e00720b */ /* 0x0c0fe20003f8e000 */
[--C-:B------:R-:W-:Y:S01]  /*01b0*/  FADD R14, R14, R6.reuse ;  /* 0x000000060e0e7221 */ /* 0x100fe20000000000 */
[C---:B------:R-:W-:Y:S01]  /*01c0*/  FSETP.GEU.AND P3, PT, R15.reuse, -R7, PT ;  /* 0x800000070f00720b */ /* 0x040fe20003f6e000 */
[----:B------:R-:W-:Y:S01]  /*01d0*/  FADD R15, R15, R7 ;  /* 0x000000070f0f7221 */ /* 0x000fe20000000000 */
[C---:B------:R-:W-:Y:S01]  /*01e0*/  FSETP.GEU.AND P1, PT, R9.reuse, -R5, PT ;  /* 0x800000050900720b */ /* 0x040fe20003f2e000 */
[----:B------:R-:W-:Y:S01]  /*01f0*/  FADD R9, R9, R5 ;  /* 0x0000000509097221 */ /* 0x000fe20000000000 */
[C---:B------:R-:W-:Y:S01]  /*0200*/  FSETP.GEU.AND P0, PT, R10.reuse, -R6, PT ;  /* 0x800000060a00720b */ /* 0x040fe20003f0e000 */
[----:B------:R-:W-:Y:S01]  /*0210*/  FADD R10, R10, R6 ;  /* 0x000000060a0a7221 */ /* 0x000fe20000000000 */
[C---:B------:R-:W-:Y:S01]  /*0220*/  FSETP.GEU.AND P6, PT, R11.reuse, -R7, PT ;  /* 0x800000070b00720b */ /* 0x040fe20003fce000 */
[----:B------:R-:W-:Y:S01]  /*0230*/  FADD R11, R11, R7 ;  /* 0x000000070b0b7221 */ /* 0x000fe20000000000 */
[----:B------:R-:W-:-:S02]  /*0240*/  SEL R5, R13, RZ, P5 ;  /* 0x000000ff0d057207 */ /* 0x000fc40002800000 */
[----:B------:R-:W-:Y:S02]  /*0250*/  SEL R6, R14, RZ, P4 ;  /* 0x000000ff0e067207 */ /* 0x000fe40002000000 */
[----:B------:R-:W-:Y:S02]  /*0260*/  SEL R7, R15, RZ, P3 ;  /* 0x000000ff0f077207 */ /* 0x000fe40001800000 */
[----:B------:R-:W-:Y:S02]  /*0270*/  SEL R8, R8, RZ, P2 ;  /* 0x000000ff08087207 */ /* 0x000fe40001000000 */
[----:B------:R-:W-:Y:S02]  /*0280*/  SEL R9, R9, RZ, P1 ;  /* 0x000000ff09097207 */ /* 0x000fe40000800000 */
[----:B------:R-:W-:Y:S02]  /*0290*/  SEL R10, R10, RZ, P0 ;  /* 0x000000ff0a0a7207 */ /* 0x000fe40000000000 */
[----:B------:R-:W-:Y:S01]  /*02a0*/  SEL R11, R11, RZ, P6 ;  /* 0x000000ff0b0b7207 */ /* 0x000fe20003000000 */
[----:B------:R-:W-:Y:S04]  /*02b0*/  STG.E.128 desc[UR4][R2.64+0x800], R4 ;  /* 0x0008000402007986 */ /* 0x000fe8000c101d04 */
[----:B------:R-:W-:Y:S01]  /*02c0*/  STG.E.128 desc[UR4][R2.64], R8 ;  /* 0x0000000802007986 */ /* 0x000fe2000c101d04 */
[----:B------:R-:W-:Y:S05]  /*02d0*/  EXIT ;  /* 0x000000000000794d */ /* 0x000fea0003800000 */
.L_x_0:
[----:B------:R-:W-:-:S00]  /*02e0*/  BRA `(.L_x_0) ;  /* 0xfffffffc00fc7947 */ /* 0x000fc0000383ffff */
[----:B------:R-:W-:-:S00]  /*02f0*/  NOP ;  /* 0x0000000000007918 */ /* 0x000fc00000000000 */
        /* <DEDUP_REMOVED lines=8> */
.L_x_1:


//--------------------- .nv.constant0.triton_poi_fused_convolution_max_pool2d_with_indices_relu_19 --------------------------
	.section	.nv.constant0.triton_poi_fused_convolution_max_pool2d_with_indices_relu_19,"a",@progbits
	.sectionflags	@""
	.align	4
.nv.constant0.triton_poi_fused_convolution_max_pool2d_with_indices_relu_19:
	.zero		548
